//
// Generated by NVIDIA NVVM Compiler
//
// Compiler Build ID: CL-36424714
// Cuda compilation tools, release 13.0, V13.0.88
// Based on NVVM 20.0.0
//

.version 9.0
.target sm_100
.address_size 64

	// .globl	_Z13square_kernelPfS_

.visible .entry _Z13square_kernelPfS_(
	.param .u64 .ptr .align 1 _Z13square_kernelPfS__param_0,
	.param .u64 .ptr .align 1 _Z13square_kernelPfS__param_1
)
{
	.reg .b32 	%r<2>;
	.reg .b32 	%f<3>;
	.reg .b64 	%rd<8>;

	ld.param.u64 	%rd1, [_Z13square_kernelPfS__param_0];
	ld.param.u64 	%rd2, [_Z13square_kernelPfS__param_1];
	cvta.to.global.u64 	%rd3, %rd1;
	cvta.to.global.u64 	%rd4, %rd2;
	mov.u32 	%r1, %tid.x;
	mul.wide.u32 	%rd5, %r1, 4;
	add.s64 	%rd6, %rd4, %rd5;
	ld.global.f32 	%f1, [%rd6];
	mul.f32 	%f2, %f1, %f1;
	add.s64 	%rd7, %rd3, %rd5;
	st.global.f32 	[%rd7], %f2;
	ret;

}


// ===== COMPILED SASS (sm_100) =====

	.target	sm_100

	.elftype	@"ET_EXEC"


//--------------------- .note.nv.tkinfo           --------------------------
	.section	.note.nv.tkinfo,"",@"SHT_NOTE"
	.sectionflags	@"SHF_NOTE_NV_TKINFO"
	.tkinfo
        /*0018*/ 	.word	0x00000002
        /*0030*/ 	.string	""
        /*0030*/ 	.string	"ptxas"
        /*0030*/ 	.string	"Cuda compilation tools, release 13.0, V13.0.88"
        /*0030*/ 	.string	"Build cuda_13.0.r13.0/compiler.36424714_0"
        /*0030*/ 	.string	"-arch sm_100 -m 64 "



//--------------------- .note.nv.cuinfo           --------------------------
	.section	.note.nv.cuinfo,"",@"SHT_NOTE"
	.sectionflags	@"SHF_NOTE_NV_CUINFO"
        /*0018*/ 	.short	0x0002
        /*001a*/ 	.short	0x0064
        /*001c*/ 	.short	0x0082
	.zero		2


//--------------------- .nv.info                  --------------------------
	.section	.nv.info,"",@"SHT_CUDA_INFO"
	.align	4


	//----- nvinfo : EIATTR_REGCOUNT
	.align		4
        /*0000*/ 	.byte	0x04, 0x2f
        /*0002*/ 	.short	(.L_1 - .L_0)
	.align		4
.L_0:
        /*0004*/ 	.word	index@(_Z13square_kernelPfS_)
        /*0008*/ 	.word	0x0000000a


	//----- nvinfo : EIATTR_FRAME_SIZE
	.align		4
.L_1:
        /*000c*/ 	.byte	0x04, 0x11
        /*000e*/ 	.short	(.L_3 - .L_2)
	.align		4
.L_2:
        /*0010*/ 	.word	index@(_Z13square_kernelPfS_)
        /*0014*/ 	.word	0x00000000


	//----- nvinfo : EIATTR_MIN_STACK_SIZE
	.align		4
.L_3:
        /*0018*/ 	.byte	0x04, 0x12
        /*001a*/ 	.short	(.L_5 - .L_4)
	.align		4
.L_4:
        /*001c*/ 	.word	index@(_Z13square_kernelPfS_)
        /*0020*/ 	.word	0x00000000
.L_5:


//--------------------- .nv.compat                --------------------------
	.section	.nv.compat,"",@"SHT_CUDA_COMPAT_INFO"
	.align	4
        /*0000*/ 	.byte	0x02, 0x09, 0x00, 0x00, 0x02, 0x02, 0x01, 0x00, 0x02, 0x05, 0x05, 0x00, 0x03, 0x07, 0x01, 0x01
        /*0010*/ 	.byte	0x02, 0x03, 0x00, 0x00, 0x02, 0x06, 0x01, 0x00, 0x04, 0x0b, 0x08, 0x00, 0x09, 0x00, 0x00, 0x00
        /*0020*/ 	.byte	0x00, 0x00, 0x00, 0x00


//--------------------- .nv.info._Z13square_kernelPfS_ --------------------------
	.section	.nv.info._Z13square_kernelPfS_,"",@"SHT_CUDA_INFO"
	.sectionflags	@""
	.align	4


	//----- nvinfo : EIATTR_CUDA_API_VERSION
	.align		4
        /*0000*/ 	.byte	0x04, 0x37
        /*0002*/ 	.short	(.L_7 - .L_6)
.L_6:
        /*0004*/ 	.word	0x00000082


	//----- nvinfo : EIATTR_KPARAM_INFO
	.align		4
.L_7:
        /*0008*/ 	.byte	0x04, 0x17
        /*000a*/ 	.short	(.L_9 - .L_8)
.L_8:
        /*000c*/ 	.word	0x00000000
        /*0010*/ 	.short	0x0001
        /*0012*/ 	.short	0x0008
        /*0014*/ 	.byte	0x00, 0xf5, 0x21, 0x00


	//----- nvinfo : EIATTR_KPARAM_INFO
	.align		4
.L_9:
        /*0018*/ 	.byte	0x04, 0x17
        /*001a*/ 	.short	(.L_11 - .L_10)
.L_10:
        /*001c*/ 	.word	0x00000000
        /*0020*/ 	.short	0x0000
        /*0022*/ 	.short	0x0000
        /*0024*/ 	.byte	0x00, 0xf5, 0x21, 0x00


	//----- nvinfo : EIATTR_SPARSE_MMA_MASK
	.align		4
.L_11:
        /*0028*/ 	.byte	0x03, 0x50
        /*002a*/ 	.short	0x0000


	//----- nvinfo : EIATTR_MAXREG_COUNT
	.align		4
        /*002c*/ 	.byte	0x03, 0x1b
        /*002e*/ 	.short	0x00ff


	//----- nvinfo : EIATTR_MERCURY_ISA_VERSION
	.align		4
        /*0030*/ 	.byte	0x03, 0x5f
        /*0032*/ 	.short	0x0101


	//----- nvinfo : EIATTR_VRC_CTA_INIT_COUNT
	.align		4
        /*0034*/ 	.byte	0x02, 0x4a
	.zero		1
	.zero		1


	//----- nvinfo : EIATTR_EXIT_INSTR_OFFSETS
	.align		4
        /*0038*/ 	.byte	0x04, 0x1c
        /*003a*/ 	.short	(.L_13 - .L_12)


	//   ....[0]....
.L_12:
        /*003c*/ 	.word	0x000000a0


	//----- nvinfo : EIATTR_CBANK_PARAM_SIZE
	.align		4
.L_13:
        /*0040*/ 	.byte	0x03, 0x19
        /*0042*/ 	.short	0x0010


	//----- nvinfo : EIATTR_PARAM_CBANK
	.align		4
        /*0044*/ 	.byte	0x04, 0x0a
        /*0046*/ 	.short	(.L_15 - .L_14)
	.align		4
.L_14:
        /*0048*/ 	.word	index@(.nv.constant0._Z13square_kernelPfS_)
        /*004c*/ 	.short	0x0380
        /*004e*/ 	.short	0x0010


	//----- nvinfo : EIATTR_SW_WAR
	.align		4
.L_15:
        /*0050*/ 	.byte	0x04, 0x36
        /*0052*/ 	.short	(.L_17 - .L_16)
.L_16:
        /*0054*/ 	.word	0x00000008
.L_17:


//--------------------- .nv.callgraph             --------------------------
	.section	.nv.callgraph,"",@"SHT_CUDA_CALLGRAPH"
	.align	4
	.sectionentsize	8
	.align		4
        /*0000*/ 	.word	0x00000000
	.align		4
        /*0004*/ 	.word	0xffffffff
	.align		4
        /*0008*/ 	.word	0x00000000
	.align		4
        /*000c*/ 	.word	0xfffffffe
	.align		4
        /*0010*/ 	.word	0x00000000
	.align		4
        /*0014*/ 	.word	0xfffffffd
	.align		4
        /*0018*/ 	.word	0x00000000
	.align		4
        /*001c*/ 	.word	0xfffffffc


//--------------------- .text._Z13square_kernelPfS_ --------------------------
	.section	.text._Z13square_kernelPfS_,"ax",@progbits
	.align	128
        .global         _Z13square_kernelPfS_
        .type           _Z13square_kernelPfS_,@function
        .size           _Z13square_kernelPfS_,(.L_x_1 - _Z13square_kernelPfS_)
        .other          _Z13square_kernelPfS_,@"STO_CUDA_ENTRY STV_DEFAULT"
_Z13square_kernelPfS_:
.text._Z13square_kernelPfS_:
[----:B------:R-:W-:Y:S01]  /*0000*/  LDC R1, c[0x0][0x37c] ;  /* 0x0000df00ff017b82 */ /* 0x000fe20000000800 */
[----:B------:R-:W0:Y:S07]  /*0010*/  S2R R7, SR_TID.X ;  /* 0x0000000000077919 */ /* 0x000e2e0000002100 */
[----:B------:R-:W0:Y:S01]  /*0020*/  LDC.64 R2, c[0x0][0x388] ;  /* 0x0000e200ff027b82 */ /* 0x000e220000000a00 */
[----:B------:R-:W1:Y:S07]  /*0030*/  LDCU.64 UR4, c[0x0][0x358] ;  /* 0x00006b00ff0477ac */ /* 0x000e6e0008000a00 */
[----:B------:R-:W2:Y:S01]  /*0040*/  LDC.64 R4, c[0x0][0x380] ;  /* 0x0000e000ff047b82 */ /* 0x000ea20000000a00 */
[----:B0-----:R-:W-:-:S06]  /*0050*/  IMAD.WIDE.U32 R2, R7, 0x4, R2 ;  /* 0x0000000407027825 */ /* 0x001fcc00078e0002 */
[----:B-1----:R-:W3:Y:S01]  /*0060*/  LDG.E R2, desc[UR4][R2.64] ;  /* 0x0000000402027981 */ /* 0x002ee2000c1e1900 */
[----:B--2---:R-:W-:-:S04]  /*0070*/  IMAD.WIDE.U32 R4, R7, 0x4, R4 ;  /* 0x0000000407047825 */ /* 0x004fc800078e0004 */
[----:B---3--:R-:W-:-:S05]  /*0080*/  FMUL R7, R2, R2 ;  /* 0x0000000202077220 */ /* 0x008fca0000400000 */
[----:B------:R-:W-:Y:S01]  /*0090*/  STG.E desc[UR4][R4.64], R7 ;  /* 0x0000000704007986 */ /* 0x000fe2000c101904 */
[----:B------:R-:W-:Y:S05]  /*00a0*/  EXIT ;  /* 0x000000000000794d */ /* 0x000fea0003800000 */
.L_x_0:
[----:B------:R-:W-:-:S00]  /*00b0*/  BRA `(.L_x_0) ;  /* 0xfffffffc00fc7947 */ /* 0x000fc0000383ffff */
[----:B------:R-:W-:-:S00]  /*00c0*/  NOP ;  /* 0x0000000000007918 */ /* 0x000fc00000000000 */
        /* <DEDUP_REMOVED lines=11> */
.L_x_1:


//--------------------- .nv.shared.reserved.0     --------------------------
	.section	.nv.shared.reserved.0,"aw",@nobits
	.weak		__nv_reservedSMEM_offset_0_alias
	.size		__nv_reservedSMEM_offset_0_alias, 0, 64
	.other		__nv_reservedSMEM_offset_0_alias,@"STO_CUDA_RESERVED_SHARED STV_DEFAULT"
__nv_reservedSMEM_offset_0_alias:
	.zero		0
	.zero		64


//--------------------- .nv.constant0._Z13square_kernelPfS_ --------------------------
	.section	.nv.constant0._Z13square_kernelPfS_,"a",@progbits
	.sectionflags	@""
	.align	4
.nv.constant0._Z13square_kernelPfS_:
	.zero		912


//--------------------- SYMBOLS --------------------------

	.type		.nv.reservedSmem.offset0,@object
	.size		.nv.reservedSmem.offset0,0x4
